	.headerflags	@"EF_CUDA_TEXMODE_UNIFIED EF_CUDA_64BIT_ADDRESS EF_CUDA_ACCELERATORS EF_CUDA_SM90 EF_CUDA_VIRTUAL_SM(EF_CUDA_SM90)"
	.elftype	@"ET_EXEC"


//--------------------- .nv.info                  --------------------------
	.section	.nv.info,"",@"SHT_CUDA_INFO"
	.align	4


	//----- nvinfo : EIATTR_REGCOUNT
	.align		4
        /*0000*/ 	.byte	0x04, 0x2f
        /*0002*/ 	.short	(.L_1 - .L_0)
	.align		4
.L_0:
        /*0004*/ 	.word	index@(triton_poi_fused__unsafe_index_add_mul_sub_43)
        /*0008*/ 	.word	0x00000022


	//----- nvinfo : EIATTR_MIN_STACK_SIZE
	.align		4
.L_1:
        /*000c*/ 	.byte	0x04, 0x12
        /*000e*/ 	.short	(.L_3 - .L_2)
	.align		4
.L_2:
        /*0010*/ 	.word	index@(triton_poi_fused__unsafe_index_add_mul_sub_43)
        /*0014*/ 	.word	0x00000000


	//----- nvinfo : EIATTR_FRAME_SIZE
	.align		4
.L_3:
        /*0018*/ 	.byte	0x04, 0x11
        /*001a*/ 	.short	(.L_5 - .L_4)
	.align		4
.L_4:
        /*001c*/ 	.word	index@(triton_poi_fused__unsafe_index_add_mul_sub_43)
        /*0020*/ 	.word	0x00000000


	//----- nvinfo : EIATTR_MIN_STACK_SIZE
	.align		4
.L_5:
        /*0024*/ 	.byte	0x04, 0x12
        /*0026*/ 	.short	(.L_7 - .L_6)
	.align		4
.L_6:
        /*0028*/ 	.word	index@(triton_poi_fused__unsafe_index_add_mul_sub_43)
        /*002c*/ 	.word	0x00000000
.L_7:


//--------------------- .nv.info.triton_poi_fused__unsafe_index_add_mul_sub_43 --------------------------
	.section	.nv.info.triton_poi_fused__unsafe_index_add_mul_sub_43,"",@"SHT_CUDA_INFO"
	.sectionflags	@""
	.align	4


	//----- nvinfo : EIATTR_CUDA_API_VERSION
	.align		4
        /*0000*/ 	.byte	0x04, 0x37
        /*0002*/ 	.short	(.L_9 - .L_8)
.L_8:
        /*0004*/ 	.word	0x0000007c


	//----- nvinfo : EIATTR_KPARAM_INFO
	.align		4
.L_9:
        /*0008*/ 	.byte	0x04, 0x17
        /*000a*/ 	.short	(.L_11 - .L_10)
.L_10:
        /*000c*/ 	.word	0x00000000
        /*0010*/ 	.short	0x0006
        /*0012*/ 	.short	0x0030
        /*0014*/ 	.byte	0x00, 0xf0, 0x11, 0x00


	//----- nvinfo : EIATTR_KPARAM_INFO
	.align		4
.L_11:
        /*0018*/ 	.byte	0x04, 0x17
        /*001a*/ 	.short	(.L_13 - .L_12)
.L_12:
        /*001c*/ 	.word	0x00000000
        /*0020*/ 	.short	0x0005
        /*0022*/ 	.short	0x0028
        /*0024*/ 	.byte	0x00, 0xf4, 0x21, 0x00


	//----- nvinfo : EIATTR_KPARAM_INFO
	.align		4
.L_13:
        /*0028*/ 	.byte	0x04, 0x17
        /*002a*/ 	.short	(.L_15 - .L_14)
.L_14:
        /*002c*/ 	.word	0x00000000
        /*0030*/ 	.short	0x0004
        /*0032*/ 	.short	0x0020
        /*0034*/ 	.byte	0x00, 0xf4, 0x21, 0x00


	//----- nvinfo : EIATTR_KPARAM_INFO
	.align		4
.L_15:
        /*0038*/ 	.byte	0x04, 0x17
        /*003a*/ 	.short	(.L_17 - .L_16)
.L_16:
        /*003c*/ 	.word	0x00000000
        /*0040*/ 	.short	0x0003
        /*0042*/ 	.short	0x0018
        /*0044*/ 	.byte	0x00, 0xf4, 0x21, 0x00


	//----- nvinfo : EIATTR_KPARAM_INFO
	.align		4
.L_17:
        /*0048*/ 	.byte	0x04, 0x17
        /*004a*/ 	.short	(.L_19 - .L_18)
.L_18:
        /*004c*/ 	.word	0x00000000
        /*0050*/ 	.short	0x0002
        /*0052*/ 	.short	0x0010
        /*0054*/ 	.byte	0x00, 0xf4, 0x21, 0x00


	//----- nvinfo : EIATTR_KPARAM_INFO
	.align		4
.L_19:
        /*0058*/ 	.byte	0x04, 0x17
        /*005a*/ 	.short	(.L_21 - .L_20)
.L_20:
        /*005c*/ 	.word	0x00000000
        /*0060*/ 	.short	0x0001
        /*0062*/ 	.short	0x0008
        /*0064*/ 	.byte	0x00, 0xf4, 0x21, 0x00


	//----- nvinfo : EIATTR_KPARAM_INFO
	.align		4
.L_21:
        /*0068*/ 	.byte	0x04, 0x17
        /*006a*/ 	.short	(.L_23 - .L_22)
.L_22:
        /*006c*/ 	.word	0x00000000
        /*0070*/ 	.short	0x0000
        /*0072*/ 	.short	0x0000
        /*0074*/ 	.byte	0x00, 0xf4, 0x21, 0x00


	//----- nvinfo : EIATTR_SPARSE_MMA_MASK
	.align		4
.L_23:
        /*0078*/ 	.byte	0x03, 0x50
        /*007a*/ 	.short	0x0000


	//----- nvinfo : EIATTR_MAXREG_COUNT
	.align		4
        /*007c*/ 	.byte	0x03, 0x1b
        /*007e*/ 	.short	0x00ff


	//----- nvinfo : EIATTR_EXIT_INSTR_OFFSETS
	.align		4
        /*0080*/ 	.byte	0x04, 0x1c
        /*0082*/ 	.short	(.L_25 - .L_24)


	//   ....[0]....
.L_24:
        /*0084*/ 	.word	0x00000b40


	//----- nvinfo : EIATTR_REQNTID
	.align		4
.L_25:
        /*0088*/ 	.byte	0x04, 0x10
        /*008a*/ 	.short	(.L_27 - .L_26)
.L_26:
        /*008c*/ 	.word	0x00000080
        /*0090*/ 	.word	0x00000001
        /*0094*/ 	.word	0x00000001


	//----- nvinfo : EIATTR_CBANK_PARAM_SIZE
	.align		4
.L_27:
        /*0098*/ 	.byte	0x03, 0x19
        /*009a*/ 	.short	0x0034


	//----- nvinfo : EIATTR_PARAM_CBANK
	.align		4
        /*009c*/ 	.byte	0x04, 0x0a
        /*009e*/ 	.short	(.L_29 - .L_28)
	.align		4
.L_28:
        /*00a0*/ 	.word	index@(.nv.constant0.triton_poi_fused__unsafe_index_add_mul_sub_43)
        /*00a4*/ 	.short	0x0210
        /*00a6*/ 	.short	0x0034


	//----- nvinfo : EIATTR_SW_WAR
	.align		4
.L_29:
        /*00a8*/ 	.byte	0x04, 0x36
        /*00aa*/ 	.short	(.L_31 - .L_30)
.L_30:
        /*00ac*/ 	.word	0x00000008
.L_31:


//--------------------- .nv.callgraph             --------------------------
	.section	.nv.callgraph,"",@"SHT_CUDA_CALLGRAPH"
	.align	4
	.sectionentsize	8
	.align		4
        /*0000*/ 	.word	0x00000000
	.align		4
        /*0004*/ 	.word	0xffffffff
	.align		4
        /*0008*/ 	.word	0x00000000
	.align		4
        /*000c*/ 	.word	0xfffffffe
	.align		4
        /*0010*/ 	.word	0x00000000
	.align		4
        /*0014*/ 	.word	0xfffffffd
	.align		4
        /*0018*/ 	.word	0x00000000
	.align		4
        /*001c*/ 	.word	0xfffffffc


//--------------------- .text.triton_poi_fused__unsafe_index_add_mul_sub_43 --------------------------
	.section	.text.triton_poi_fused__unsafe_index_add_mul_sub_43,"ax",@progbits
	.align	128
        .global         triton_poi_fused__unsafe_index_add_mul_sub_43
        .type           triton_poi_fused__unsafe_index_add_mul_sub_43,@function
        .size           triton_poi_fused__unsafe_index_add_mul_sub_43,(.L_x_1 - triton_poi_fused__unsafe_index_add_mul_sub_43)
        .other          triton_poi_fused__unsafe_index_add_mul_sub_43,@"STO_CUDA_ENTRY STV_DEFAULT"
triton_poi_fused__unsafe_index_add_mul_sub_43:
.text.triton_poi_fused__unsafe_index_add_mul_sub_43:
[----:B------:R-:W-:Y:S01]  /*0000*/  LDC R1, c[0x0][0x28] ;  /* 0x00000a00ff017b82 */ /* 0x000fe20000000800 */
[----:B------:R-:W1:Y:S07]  /*0010*/  S2R R0, SR_TID.X ;  /* 0x0000000000007919 */ /* 0x000e6e0000002100 */
[----:B------:R-:W2:Y:S01]  /*0020*/  LDC.64 R4, c[0x0][0x210] ;  /* 0x00008400ff047b82 */ /* 0x000ea20000000a00 */
[----:B------:R-:W-:Y:S01]  /*0030*/  ULDC.64 UR4, c[0x0][0x208] ;  /* 0x0000820000047ab9 */ /* 0x000fe20000000a00 */
[----:B------:R-:W-:Y:S01]  /*0040*/  ULDC.64 UR6, c[0x0][0x220] ;  /* 0x0000880000067ab9 */ /* 0x000fe20000000a00 */
[----:B------:R-:W3:Y:S05]  /*0050*/  S2R R3, SR_CTAID.X ;  /* 0x0000000000037919 */ /* 0x000eea0000002500 */
[----:B------:R-:W4:Y:S01]  /*0060*/  LDC.64 R26, c[0x0][0x218] ;  /* 0x00008600ff1a7b82 */ /* 0x000f220000000a00 */
[----:B-1----:R-:W-:Y:S01]  /*0070*/  IMAD.SHL.U32 R0, R0, 0x4, RZ ;  /* 0x0000000400007824 */ /* 0x002fe200078e00ff */
[----:B---3--:R-:W-:-:S04]  /*0080*/  SHF.R.S32.HI R18, RZ, 0x15, R3 ;  /* 0x00000015ff127819 */ /* 0x008fc80000011403 */
[----:B------:R-:W-:Y:S02]  /*0090*/  LOP3.LUT R0, R0, 0x1fc, RZ, 0xc0, !PT ;  /* 0x000001fc00007812 */ /* 0x000fe400078ec0ff */
[----:B------:R-:W-:-:S03]  /*00a0*/  SGXT R18, R18, 0x1 ;  /* 0x000000011212781a */ /* 0x000fc60000000200 */
[----:B------:R-:W-:-:S04]  /*00b0*/  IMAD R3, R3, 0x400, R0 ;  /* 0x0000040003037824 */ /* 0x000fc800078e0200 */
[----:B------:R-:W-:Y:S01]  /*00c0*/  VIADD R17, R3, 0x200 ;  /* 0x0000020003117836 */ /* 0x000fe20000000000 */
[----:B------:R-:W-:-:S04]  /*00d0*/  SHF.R.S32.HI R0, RZ, 0x1f, R3 ;  /* 0x0000001fff007819 */ /* 0x000fc80000011403 */
[----:B------:R-:W-:Y:S02]  /*00e0*/  LEA.HI R6, R18, R17, RZ, 0x5 ;  /* 0x0000001112067211 */ /* 0x000fe400078f28ff */
[----:B------:R-:W-:Y:S02]  /*00f0*/  LEA.HI R0, R0, R3, RZ, 0x5 ;  /* 0x0000000300007211 */ /* 0x000fe400078f28ff */
[----:B------:R-:W-:Y:S02]  /*0100*/  SHF.R.S32.HI R6, RZ, 0x5, R6 ;  /* 0x00000005ff067819 */ /* 0x000fe40000011406 */
[----:B------:R-:W-:Y:S02]  /*0110*/  SHF.R.S32.HI R2, RZ, 0x5, R0 ;  /* 0x00000005ff027819 */ /* 0x000fe40000011400 */
[----:B------:R-:W-:Y:S02]  /*0120*/  LEA.HI R8, R6, R6, RZ, 0x5 ;  /* 0x0000000606087211 */ /* 0x000fe400078f28ff */
[----:B------:R-:W-:-:S02]  /*0130*/  LEA.HI R7, R2, R2, RZ, 0x5 ;  /* 0x0000000202077211 */ /* 0x000fc400078f28ff */
[----:B------:R-:W-:Y:S02]  /*0140*/  LOP3.LUT R9, R8, 0xffffffe0, RZ, 0xc0, !PT ;  /* 0xffffffe008097812 */ /* 0x000fe400078ec0ff */
[----:B------:R-:W-:Y:S02]  /*0150*/  LOP3.LUT R7, R7, 0xffffffe0, RZ, 0xc0, !PT ;  /* 0xffffffe007077812 */ /* 0x000fe400078ec0ff */
[----:B------:R-:W-:Y:S01]  /*0160*/  LOP3.LUT R16, R0, 0xffffffe0, RZ, 0xc0, !PT ;  /* 0xffffffe000107812 */ /* 0x000fe200078ec0ff */
[----:B------:R-:W-:Y:S02]  /*0170*/  IMAD.IADD R9, R6, 0x1, -R9 ;  /* 0x0000000106097824 */ /* 0x000fe400078e0a09 */
[----:B------:R-:W-:Y:S02]  /*0180*/  IMAD.IADD R7, R2, 0x1, -R7 ;  /* 0x0000000102077824 */ /* 0x000fe400078e0a07 */
[--C-:B--2---:R-:W-:Y:S02]  /*0190*/  IMAD.WIDE R10, R9, 0x8, R4.reuse ;  /* 0x00000008090a7825 */ /* 0x104fe400078e0204 */
[----:B------:R-:W1:Y:S02]  /*01a0*/  LDC.64 R8, c[0x0][0x228] ;  /* 0x00008a00ff087b82 */ /* 0x000e640000000a00 */
[----:B------:R-:W-:-:S02]  /*01b0*/  IMAD.WIDE R20, R7, 0x8, R4 ;  /* 0x0000000807147825 */ /* 0x000fc400078e0204 */
[----:B------:R-:W2:Y:S02]  /*01c0*/  LDG.E.EL.64 R10, desc[UR4][R10.64] ;  /* 0x000000040a0a7981 */ /* 0x000ea4000c2e1b00 */
[----:B------:R-:W-:Y:S02]  /*01d0*/  IMAD.IADD R16, R3, 0x1, -R16 ;  /* 0x0000000103107824 */ /* 0x000fe400078e0a10 */
[----:B------:R-:W3:Y:S02]  /*01e0*/  LDG.E.EL.64 R20, desc[UR4][R20.64] ;  /* 0x0000000414147981 */ /* 0x000ee4000c2e1b00 */
[----:B----4-:R-:W-:-:S06]  /*01f0*/  IMAD.WIDE R12, R16, 0x8, R26 ;  /* 0x00000008100c7825 */ /* 0x010fcc00078e021a */
[----:B------:R-:W4:Y:S01]  /*0200*/  LDG.E.EL.128 R12, desc[UR4][R12.64] ;  /* 0x000000040c0c7981 */ /* 0x000f22000c2e1d00 */
[----:B-1----:R-:W-:-:S06]  /*0210*/  IMAD.WIDE R4, R16, 0x8, R8 ;  /* 0x0000000810047825 */ /* 0x002fcc00078e0208 */
[----:B------:R-:W5:Y:S01]  /*0220*/  LDG.E.EL.128 R4, desc[UR4][R4.64] ;  /* 0x0000000404047981 */ /* 0x000f62000c2e1d00 */
[----:B------:R-:W-:-:S05]  /*0230*/  VIADD R25, R3, 0x2 ;  /* 0x0000000203197836 */ /* 0x000fca0000000000 */
[----:B------:R-:W-:-:S04]  /*0240*/  LEA.HI R0, R18, R25, RZ, 0x5 ;  /* 0x0000001912007211 */ /* 0x000fc800078f28ff */
[----:B------:R-:W-:-:S05]  /*0250*/  LOP3.LUT R0, R0, 0xffffffe0, RZ, 0xc0, !PT ;  /* 0xffffffe000007812 */ /* 0x000fca00078ec0ff */
[----:B------:R-:W-:Y:S01]  /*0260*/  IMAD.IADD R25, R25, 0x1, -R0 ;  /* 0x0000000119197824 */ /* 0x000fe200078e0a00 */
[----:B------:R-:W-:-:S04]  /*0270*/  LEA.HI R17, R18, R17, RZ, 0xa ;  /* 0x0000001112117211 */ /* 0x000fc800078f50ff */
[----:B------:R-:W-:Y:S02]  /*0280*/  SHF.R.S32.HI R17, RZ, 0xa, R17 ;  /* 0x0000000aff117819 */ /* 0x000fe40000011411 */
[----:B--2---:R-:W-:-:S04]  /*0290*/  SHF.R.U32.HI R23, RZ, 0x1b, R11 ;  /* 0x0000001bff177819 */ /* 0x004fc8000001160b */
[----:B------:R-:W-:Y:S02]  /*02a0*/  LOP3.LUT R23, R23, 0x10, RZ, 0xc0, !PT ;  /* 0x0000001017177812 */ /* 0x000fe400078ec0ff */
[----:B---3--:R-:W-:Y:S02]  /*02b0*/  SHF.R.U32.HI R19, RZ, 0x1b, R21 ;  /* 0x0000001bff137819 */ /* 0x008fe40000011615 */
[----:B------:R-:W-:Y:S02]  /*02c0*/  IADD3 R2, P1, R10, R23, RZ ;  /* 0x000000170a027210 */ /* 0x000fe40007f3e0ff */
[----:B------:R-:W-:-:S03]  /*02d0*/  LOP3.LUT R19, R19, 0x10, RZ, 0xc0, !PT ;  /* 0x0000001013137812 */ /* 0x000fc600078ec0ff */
[----:B------:R-:W-:Y:S01]  /*02e0*/  IMAD.X R11, RZ, RZ, R11, P1 ;  /* 0x000000ffff0b7224 */ /* 0x000fe200008e060b */
[----:B------:R-:W-:Y:S02]  /*02f0*/  IADD3 R19, P0, R20, R19, RZ ;  /* 0x0000001314137210 */ /* 0x000fe40007f1e0ff */
[----:B----4-:R-:W-:Y:S02]  /*0300*/  SHF.R.U32.HI R28, RZ, 0x19, R13 ;  /* 0x00000019ff1c7819 */ /* 0x010fe4000001160d */
[----:B------:R-:W-:Y:S01]  /*0310*/  SHF.L.U64.HI R0, R2, 0x6, R11 ;  /* 0x0000000602007819 */ /* 0x000fe2000001020b */
[----:B------:R-:W-:Y:S01]  /*0320*/  IMAD.X R20, RZ, RZ, R21, P0 ;  /* 0x000000ffff147224 */ /* 0x000fe200000e0615 */
[----:B------:R-:W-:Y:S01]  /*0330*/  LEA R29, P0, R12, UR6, 0x2 ;  /* 0x000000060c1d7c11 */ /* 0x000fe2000f8010ff */
[----:B------:R-:W-:Y:S01]  /*0340*/  IMAD.SHL.U32 R2, R2, 0x40, RZ ;  /* 0x0000004002027824 */ /* 0x000fe200078e00ff */
[----:B------:R-:W-:Y:S02]  /*0350*/  LOP3.LUT R28, R28, 0x40, RZ, 0xc0, !PT ;  /* 0x000000401c1c7812 */ /* 0x000fe400078ec0ff */
[----:B------:R-:W-:-:S02]  /*0360*/  LEA.HI.X R13, R12, UR7, R13, 0x2, P0 ;  /* 0x000000070c0d7c11 */ /* 0x000fc400080f140d */
[----:B------:R-:W-:Y:S01]  /*0370*/  IADD3 R22, P2, P3, R2, R29, R28 ;  /* 0x0000001d02167210 */ /* 0x000fe20007b5e01c */
[C---:B------:R-:W-:Y:S01]  /*0380*/  IMAD.SHL.U32 R10, R19.reuse, 0x40, RZ ;  /* 0x00000040130a7824 */ /* 0x040fe200078e00ff */
[----:B------:R-:W-:Y:S02]  /*0390*/  SHF.L.U64.HI R11, R19, 0x6, R20 ;  /* 0x00000006130b7819 */ /* 0x000fe40000010214 */
[----:B------:R-:W-:Y:S02]  /*03a0*/  IADD3.X R23, R0, R13, RZ, P2, P3 ;  /* 0x0000000d00177210 */ /* 0x000fe400017e64ff */
[----:B------:R-:W-:Y:S02]  /*03b0*/  SHF.R.U32.HI R19, RZ, 0x19, R15 ;  /* 0x00000019ff137819 */ /* 0x000fe4000001160f */
[----:B------:R-:W-:Y:S01]  /*03c0*/  LEA R12, P2, R14, UR6, 0x2 ;  /* 0x000000060e0c7c11 */ /* 0x000fe2000f8410ff */
[----:B------:R-:W-:Y:S01]  /*03d0*/  IMAD.SHL.U32 R20, R17, 0x100, RZ ;  /* 0x0000010011147824 */ /* 0x000fe200078e00ff */
[----:B------:R-:W-:-:S02]  /*03e0*/  IADD3 R28, P0, P1, R10, R29, R28 ;  /* 0x0000001d0a1c7210 */ /* 0x000fc4000791e01c */
[----:B------:R-:W-:Y:S02]  /*03f0*/  LEA.HI R17, R18, R3, RZ, 0xa ;  /* 0x0000000312117211 */ /* 0x000fe400078f50ff */
[----:B------:R-:W-:Y:S02]  /*0400*/  LOP3.LUT R19, R19, 0x40, RZ, 0xc0, !PT ;  /* 0x0000004013137812 */ /* 0x000fe400078ec0ff */
[----:B------:R-:W-:Y:S02]  /*0410*/  LEA.HI.X R14, R14, UR7, R15, 0x2, P2 ;  /* 0x000000070e0e7c11 */ /* 0x000fe400090f140f */
[----:B-----5:R-:W-:Y:S02]  /*0420*/  SHF.R.U32.HI R15, RZ, 0x19, R5 ;  /* 0x00000019ff0f7819 */ /* 0x020fe40000011605 */
[----:B------:R-:W-:Y:S02]  /*0430*/  IADD3 R18, P5, P4, R10, R12, R19 ;  /* 0x0000000c0a127210 */ /* 0x000fe40007cbe013 */
[----:B------:R-:W-:-:S02]  /*0440*/  SHF.R.S32.HI R17, RZ, 0xa, R17 ;  /* 0x0000000aff117819 */ /* 0x000fc40000011411 */
[----:B------:R-:W-:Y:S02]  /*0450*/  IADD3.X R29, R11, R13, RZ, P0, P1 ;  /* 0x0000000d0b1d7210 */ /* 0x000fe400007e24ff */
[----:B------:R-:W-:Y:S02]  /*0460*/  LOP3.LUT R13, R15, 0x40, RZ, 0xc0, !PT ;  /* 0x000000400f0d7812 */ /* 0x000fe400078ec0ff */
[----:B------:R-:W-:Y:S02]  /*0470*/  LEA R15, P0, R4, UR6, 0x2 ;  /* 0x00000006040f7c11 */ /* 0x000fe4000f8010ff */
[----:B------:R-:W-:Y:S01]  /*0480*/  IADD3 R12, P3, P2, R2, R12, R19 ;  /* 0x0000000c020c7210 */ /* 0x000fe20007a7e013 */
[----:B------:R-:W-:Y:S01]  /*0490*/  IMAD.SHL.U32 R21, R17, 0x100, RZ ;  /* 0x0000010011157824 */ /* 0x000fe200078e00ff */
[----:B------:R-:W-:Y:S02]  /*04a0*/  IADD3.X R19, R11, R14, RZ, P5, P4 ;  /* 0x0000000e0b137210 */ /* 0x000fe40002fe84ff */
[----:B------:R-:W-:-:S02]  /*04b0*/  LEA.HI.X R5, R4, UR7, R5, 0x2, P0 ;  /* 0x0000000704057c11 */ /* 0x000fc400080f1405 */
[----:B------:R-:W-:Y:S01]  /*04c0*/  IADD3 R30, P0, P1, R10, R15, R13 ;  /* 0x0000000f0a1e7210 */ /* 0x000fe2000791e00d */
[----:B------:R-:W-:-:S03]  /*04d0*/  IMAD.WIDE R18, R21, 0x4, R18 ;  /* 0x0000000415127825 */ /* 0x000fc600078e0212 */
[----:B------:R-:W-:Y:S02]  /*04e0*/  IADD3.X R31, R11, R5, RZ, P0, P1 ;  /* 0x000000050b1f7210 */ /* 0x000fe400007e24ff */
[----:B------:R-:W-:Y:S01]  /*04f0*/  IADD3 R4, P0, P1, R2, R15, R13 ;  /* 0x0000000f02047210 */ /* 0x000fe2000791e00d */
[----:B------:R1:W2:Y:S01]  /*0500*/  LDG.E.EL R24, desc[UR4][R18.64] ;  /* 0x0000000412187981 */ /* 0x0002a2000c2e1900 */
[----:B------:R-:W-:Y:S01]  /*0510*/  IADD3.X R13, R0, R14, RZ, P3, P2 ;  /* 0x0000000e000d7210 */ /* 0x000fe20001fe44ff */
[----:B------:R-:W-:Y:S01]  /*0520*/  IMAD.WIDE R22, R20, 0x4, R22 ;  /* 0x0000000414167825 */ /* 0x000fe200078e0216 */
[----:B------:R-:W-:-:S03]  /*0530*/  IADD3.X R5, R0, R5, RZ, P0, P1 ;  /* 0x0000000500057210 */ /* 0x000fc600007e24ff */
[C---:B------:R-:W-:Y:S02]  /*0540*/  IMAD.WIDE R12, R20.reuse, 0x4, R12 ;  /* 0x00000004140c7825 */ /* 0x040fe400078e020c */
[----:B------:R-:W3:Y:S01]  /*0550*/  LDG.E.EL R22, desc[UR4][R22.64] ;  /* 0x0000000416167981 */ /* 0x000ee2000c2e1900 */
[----:B-1----:R-:W1:Y:S01]  /*0560*/  LDC.64 R18, c[0x0][0x230] ;  /* 0x00008c00ff127b82 */ /* 0x002e620000000a00 */
[----:B------:R-:W-:-:S04]  /*0570*/  IMAD.WIDE R14, R20, 0x4, R4 ;  /* 0x00000004140e7825 */ /* 0x000fc800078e0204 */
[C---:B------:R-:W-:Y:S01]  /*0580*/  IMAD.WIDE R4, R25.reuse, 0x8, R8 ;  /* 0x0000000819047825 */ /* 0x040fe200078e0208 */
[----:B------:R-:W-:Y:S01]  /*0590*/  SHF.R.U32.HI R8, RZ, 0x19, R7 ;  /* 0x00000019ff087819 */ /* 0x000fe20000011607 */
[----:B------:R-:W3:Y:S04]  /*05a0*/  LDG.E.EL R9, desc[UR4][R14.64] ;  /* 0x000000040e097981 */ /* 0x000ee8000c2e1900 */
[----:B------:R4:W5:Y:S01]  /*05b0*/  LDG.E.EL R23, desc[UR4][R12.64] ;  /* 0x000000040c177981 */ /* 0x000962000c2e1900 */
[----:B------:R-:W-:Y:S01]  /*05c0*/  LOP3.LUT R8, R8, 0x40, RZ, 0xc0, !PT ;  /* 0x0000004008087812 */ /* 0x000fe200078ec0ff */
[----:B----4-:R-:W-:Y:S01]  /*05d0*/  IMAD.WIDE R12, R25, 0x8, R26 ;  /* 0x00000008190c7825 */ /* 0x010fe200078e021a */
[----:B------:R-:W-:-:S04]  /*05e0*/  LEA R25, P0, R6, UR6, 0x2 ;  /* 0x0000000606197c11 */ /* 0x000fc8000f8010ff */
[----:B------:R-:W-:Y:S02]  /*05f0*/  LEA.HI.X R7, R6, UR7, R7, 0x2, P0 ;  /* 0x0000000706077c11 */ /* 0x000fe400080f1407 */
[----:B------:R-:W-:Y:S01]  /*0600*/  IADD3 R14, P0, P1, R10, R25, R8 ;  /* 0x000000190a0e7210 */ /* 0x000fe2000791e008 */
[----:B------:R-:W-:-:S03]  /*0610*/  IMAD.WIDE R28, R21, 0x4, R28 ;  /* 0x00000004151c7825 */ /* 0x000fc600078e021c */
[----:B------:R-:W-:Y:S01]  /*0620*/  IADD3.X R15, R11, R7, RZ, P0, P1 ;  /* 0x000000070b0f7210 */ /* 0x000fe200007e24ff */
[----:B------:R-:W-:Y:S02]  /*0630*/  IMAD.WIDE R30, R21, 0x4, R30 ;  /* 0x00000004151e7825 */ /* 0x000fe400078e021e */
[----:B------:R-:W4:Y:S02]  /*0640*/  LDG.E.EL R28, desc[UR4][R28.64] ;  /* 0x000000041c1c7981 */ /* 0x000f24000c2e1900 */
[----:B-1----:R-:W-:-:S04]  /*0650*/  IMAD.WIDE R18, R16, 0x4, R18 ;  /* 0x0000000410127825 */ /* 0x002fc800078e0212 */
[----:B------:R-:W-:Y:S01]  /*0660*/  IMAD.WIDE R14, R21, 0x4, R14 ;  /* 0x00000004150e7825 */ /* 0x000fe200078e020e */
[----:B------:R-:W-:Y:S01]  /*0670*/  IADD3 R6, P0, P1, R2, R25, R8 ;  /* 0x0000001902067210 */ /* 0x000fe2000791e008 */
[----:B------:R-:W2:Y:S04]  /*0680*/  LDG.E.EL.128 R16, desc[UR4][R18.64] ;  /* 0x0000000412107981 */ /* 0x000ea8000c2e1d00 */
[----:B------:R-:W4:Y:S04]  /*0690*/  LDG.E.EL R29, desc[UR4][R30.64] ;  /* 0x000000041e1d7981 */ /* 0x000f28000c2e1900 */
[----:B------:R-:W2:Y:S01]  /*06a0*/  LDG.E.EL R25, desc[UR4][R14.64] ;  /* 0x000000040e197981 */ /* 0x000ea2000c2e1900 */
[----:B------:R-:W-:-:S03]  /*06b0*/  IADD3.X R7, R0, R7, RZ, P0, P1 ;  /* 0x0000000700077210 */ /* 0x000fc600007e24ff */
[----:B------:R-:W5:Y:S01]  /*06c0*/  LDG.E.EL.128 R12, desc[UR4][R12.64] ;  /* 0x000000040c0c7981 */ /* 0x000f62000c2e1d00 */
[----:B------:R-:W-:-:S05]  /*06d0*/  IMAD.WIDE R6, R20, 0x4, R6 ;  /* 0x0000000414067825 */ /* 0x000fca00078e0206 */
[----:B------:R-:W5:Y:S04]  /*06e0*/  LDG.E.EL R26, desc[UR4][R6.64] ;  /* 0x00000004061a7981 */ /* 0x000f68000c2e1900 */
[----:B------:R-:W5:Y:S01]  /*06f0*/  LDG.E.EL.128 R4, desc[UR4][R4.64] ;  /* 0x0000000404047981 */ /* 0x000f62000c2e1d00 */
[----:B---3--:R-:W-:Y:S01]  /*0700*/  FADD R9, -R22, R9 ;  /* 0x0000000916097221 */ /* 0x008fe20000000100 */
[----:B----4-:R-:W-:-:S04]  /*0710*/  FADD R29, -R28, R29 ;  /* 0x0000001d1c1d7221 */ /* 0x010fc80000000100 */
[C---:B--2---:R-:W-:Y:S01]  /*0720*/  FFMA R8, R16.reuse, R29, R28 ;  /* 0x0000001d10087223 */ /* 0x044fe2000000001c */
[----:B------:R-:W-:Y:S01]  /*0730*/  FFMA R16, R16, R9, R22 ;  /* 0x0000000910107223 */ /* 0x000fe20000000016 */
[--C-:B-----5:R-:W-:Y:S02]  /*0740*/  SHF.R.U32.HI R29, RZ, 0x19, R13.reuse ;  /* 0x00000019ff1d7819 */ /* 0x120fe4000001160d */
[C---:B------:R-:W-:Y:S02]  /*0750*/  LEA R28, P0, R12.reuse, UR6, 0x2 ;  /* 0x000000060c1c7c11 */ /* 0x040fe4000f8010ff */
[----:B------:R-:W-:Y:S02]  /*0760*/  LOP3.LUT R29, R29, 0x40, RZ, 0xc0, !PT ;  /* 0x000000401d1d7812 */ /* 0x000fe400078ec0ff */
[----:B------:R-:W-:Y:S02]  /*0770*/  LEA.HI.X R9, R12, UR7, R13, 0x2, P0 ;  /* 0x000000070c097c11 */ /* 0x000fe400080f140d */
[----:B------:R-:W-:-:S02]  /*0780*/  IADD3 R12, P0, P1, R10, R28, R29 ;  /* 0x0000001c0a0c7210 */ /* 0x000fc4000791e01d */
[----:B------:R-:W-:Y:S02]  /*0790*/  IADD3 R28, P2, P3, R2, R28, R29 ;  /* 0x0000001c021c7210 */ /* 0x000fe40007b5e01d */
[-C--:B------:R-:W-:Y:S02]  /*07a0*/  IADD3.X R13, R11, R9.reuse, RZ, P0, P1 ;  /* 0x000000090b0d7210 */ /* 0x080fe400007e24ff */
[----:B------:R-:W-:Y:S01]  /*07b0*/  IADD3.X R29, R0, R9, RZ, P2, P3 ;  /* 0x00000009001d7210 */ /* 0x000fe200017e64ff */
[----:B------:R-:W-:Y:S01]  /*07c0*/  FADD R9, -R24, R25 ;  /* 0x0000001918097221 */ /* 0x000fe20000000100 */
[----:B------:R-:W-:Y:S01]  /*07d0*/  FADD R26, -R23, R26 ;  /* 0x0000001a171a7221 */ /* 0x000fe20000000100 */
[----:B------:R-:W-:Y:S02]  /*07e0*/  SHF.R.U32.HI R25, RZ, 0x19, R15 ;  /* 0x00000019ff197819 */ /* 0x000fe4000001160f */
[C---:B------:R-:W-:Y:S01]  /*07f0*/  FFMA R9, R17.reuse, R9, R24 ;  /* 0x0000000911097223 */ /* 0x040fe20000000018 */
[----:B------:R-:W-:Y:S01]  /*0800*/  SHF.R.U32.HI R22, RZ, 0x19, R5 ;  /* 0x00000019ff167819 */ /* 0x000fe20000011605 */
[----:B------:R-:W-:Y:S01]  /*0810*/  FFMA R17, R17, R26, R23 ;  /* 0x0000001a11117223 */ /* 0x000fe20000000017 */
[----:B------:R-:W-:-:S02]  /*0820*/  LEA R24, P1, R4, UR6, 0x2 ;  /* 0x0000000604187c11 */ /* 0x000fc4000f8210ff */
[----:B------:R-:W-:Y:S02]  /*0830*/  LEA R23, P0, R14, UR6, 0x2 ;  /* 0x000000060e177c11 */ /* 0x000fe4000f8010ff */
[----:B------:R-:W-:Y:S02]  /*0840*/  LOP3.LUT R25, R25, 0x40, RZ, 0xc0, !PT ;  /* 0x0000004019197812 */ /* 0x000fe400078ec0ff */
[----:B------:R-:W-:Y:S02]  /*0850*/  LOP3.LUT R22, R22, 0x40, RZ, 0xc0, !PT ;  /* 0x0000004016167812 */ /* 0x000fe400078ec0ff */
[----:B------:R-:W-:Y:S02]  /*0860*/  LEA.HI.X R27, R4, UR7, R5, 0x2, P1 ;  /* 0x00000007041b7c11 */ /* 0x000fe400088f1405 */
[----:B------:R-:W-:Y:S02]  /*0870*/  LEA.HI.X R26, R14, UR7, R15, 0x2, P0 ;  /* 0x000000070e1a7c11 */ /* 0x000fe400080f140f */
[----:B------:R-:W-:-:S02]  /*0880*/  IADD3 R4, P2, P3, R10, R23, R25 ;  /* 0x000000170a047210 */ /* 0x000fc40007b5e019 */
[----:B------:R-:W-:Y:S02]  /*0890*/  IADD3 R14, P4, P5, R10, R24, R22 ;  /* 0x000000180a0e7210 */ /* 0x000fe40007d9e016 */
[C---:B------:R-:W-:Y:S02]  /*08a0*/  IADD3.X R5, R11.reuse, R26, RZ, P2, P3 ;  /* 0x0000001a0b057210 */ /* 0x040fe400017e64ff */
[----:B------:R-:W-:Y:S01]  /*08b0*/  IADD3.X R15, R11, R27, RZ, P4, P5 ;  /* 0x0000001b0b0f7210 */ /* 0x000fe200027ea4ff */
[----:B------:R-:W-:Y:S01]  /*08c0*/  IMAD.WIDE R4, R21, 0x4, R4 ;  /* 0x0000000415047825 */ /* 0x000fe200078e0204 */
[----:B------:R-:W-:-:S03]  /*08d0*/  IADD3 R22, P0, P1, R2, R24, R22 ;  /* 0x0000001802167210 */ /* 0x000fc6000791e016 */
[C---:B------:R-:W-:Y:S01]  /*08e0*/  IMAD.WIDE R14, R21.reuse, 0x4, R14 ;  /* 0x00000004150e7825 */ /* 0x040fe200078e020e */
[----:B------:R-:W-:Y:S01]  /*08f0*/  SHF.R.U32.HI R24, RZ, 0x19, R7 ;  /* 0x00000019ff187819 */ /* 0x000fe20000011607 */
[----:B------:R-:W2:Y:S02]  /*0900*/  LDG.E.EL R4, desc[UR4][R4.64] ;  /* 0x0000000404047981 */ /* 0x000ea4000c2e1900 */
[----:B------:R-:W-:-:S04]  /*0910*/  IMAD.WIDE R12, R21, 0x4, R12 ;  /* 0x00000004150c7825 */ /* 0x000fc800078e020c */
[----:B------:R-:W-:Y:S02]  /*0920*/  IMAD.WIDE R28, R20, 0x4, R28 ;  /* 0x00000004141c7825 */ /* 0x000fe400078e021c */
[----:B------:R-:W3:Y:S04]  /*0930*/  LDG.E.EL R12, desc[UR4][R12.64] ;  /* 0x000000040c0c7981 */ /* 0x000ee8000c2e1900 */
[----:B------:R1:W3:Y:S04]  /*0940*/  LDG.E.EL R5, desc[UR4][R14.64] ;  /* 0x000000040e057981 */ /* 0x0002e8000c2e1900 */
[----:B------:R4:W5:Y:S01]  /*0950*/  LDG.E.EL R13, desc[UR4][R28.64] ;  /* 0x000000041c0d7981 */ /* 0x000962000c2e1900 */
[----:B-1----:R-:W-:-:S02]  /*0960*/  LOP3.LUT R15, R24, 0x40, RZ, 0xc0, !PT ;  /* 0x00000040180f7812 */ /* 0x002fc400078ec0ff */
[----:B------:R-:W-:-:S04]  /*0970*/  LEA R14, P2, R6, UR6, 0x2 ;  /* 0x00000006060e7c11 */ /* 0x000fc8000f8410ff */
[----:B------:R-:W-:Y:S02]  /*0980*/  LEA.HI.X R6, R6, UR7, R7, 0x2, P2 ;  /* 0x0000000706067c11 */ /* 0x000fe400090f1407 */
[----:B------:R-:W-:Y:S02]  /*0990*/  IADD3 R10, P4, P5, R10, R14, R15 ;  /* 0x0000000e0a0a7210 */ /* 0x000fe40007d9e00f */
[C---:B------:R-:W-:Y:S02]  /*09a0*/  IADD3 R24, P2, P3, R2.reuse, R23, R25 ;  /* 0x0000001702187210 */ /* 0x040fe40007b5e019 */
[----:B------:R-:W-:Y:S02]  /*09b0*/  IADD3.X R11, R11, R6, RZ, P4, P5 ;  /* 0x000000060b0b7210 */ /* 0x000fe400027ea4ff */
[----:B----4-:R-:W-:Y:S02]  /*09c0*/  IADD3 R28, P4, P5, R2, R14, R15 ;  /* 0x0000000e021c7210 */ /* 0x010fe40007d9e00f */
[----:B------:R-:W-:-:S02]  /*09d0*/  IADD3.X R25, R0, R26, RZ, P2, P3 ;  /* 0x0000001a00197210 */ /* 0x000fc400017e64ff */
[C---:B------:R-:W-:Y:S02]  /*09e0*/  IADD3.X R23, R0.reuse, R27, RZ, P0, P1 ;  /* 0x0000001b00177210 */ /* 0x040fe400007e24ff */
[----:B------:R-:W-:Y:S01]  /*09f0*/  IADD3.X R29, R0, R6, RZ, P4, P5 ;  /* 0x00000006001d7210 */ /* 0x000fe200027ea4ff */
[----:B------:R-:W-:Y:S02]  /*0a00*/  IMAD.WIDE R6, R21, 0x4, R10 ;  /* 0x0000000415067825 */ /* 0x000fe400078e020a */
[----:B------:R-:W1:Y:S02]  /*0a10*/  LDC.64 R10, c[0x0][0x238] ;  /* 0x00008e00ff0a7b82 */ /* 0x000e640000000a00 */
[C---:B------:R-:W-:Y:S02]  /*0a20*/  IMAD.WIDE R24, R20.reuse, 0x4, R24 ;  /* 0x0000000414187825 */ /* 0x040fe400078e0218 */
[----:B------:R-:W2:Y:S02]  /*0a30*/  LDG.E.EL R7, desc[UR4][R6.64] ;  /* 0x0000000406077981 */ /* 0x000ea4000c2e1900 */
[----:B------:R-:W-:-:S02]  /*0a40*/  IMAD.WIDE R22, R20, 0x4, R22 ;  /* 0x0000000414167825 */ /* 0x000fc400078e0216 */
[----:B------:R-:W4:Y:S02]  /*0a50*/  LDG.E.EL R24, desc[UR4][R24.64] ;  /* 0x0000000418187981 */ /* 0x000f24000c2e1900 */
[----:B------:R-:W-:Y:S02]  /*0a60*/  IMAD.WIDE R28, R20, 0x4, R28 ;  /* 0x00000004141c7825 */ /* 0x000fe400078e021c */
[----:B------:R-:W5:Y:S04]  /*0a70*/  LDG.E.EL R22, desc[UR4][R22.64] ;  /* 0x0000000416167981 */ /* 0x000f68000c2e1900 */
[----:B------:R-:W4:Y:S01]  /*0a80*/  LDG.E.EL R29, desc[UR4][R28.64] ;  /* 0x000000041c1d7981 */ /* 0x000f22000c2e1900 */
[----:B-1----:R-:W-:-:S04]  /*0a90*/  IMAD.WIDE R2, R3, 0x4, R10 ;  /* 0x0000000403027825 */ /* 0x002fc800078e020a */
[----:B---3--:R-:W-:-:S04]  /*0aa0*/  FADD R5, -R12, R5 ;  /* 0x000000050c057221 */ /* 0x008fc80000000100 */
[----:B------:R-:W-:Y:S01]  /*0ab0*/  FFMA R10, R18, R5, R12 ;  /* 0x00000005120a7223 */ /* 0x000fe2000000000c */
[----:B--2---:R-:W-:-:S04]  /*0ac0*/  FADD R11, -R4, R7 ;  /* 0x00000007040b7221 */ /* 0x004fc80000000100 */
[----:B------:R-:W-:Y:S01]  /*0ad0*/  FFMA R11, R19, R11, R4 ;  /* 0x0000000b130b7223 */ /* 0x000fe20000000004 */
[----:B-----5:R-:W-:Y:S01]  /*0ae0*/  FADD R0, -R13, R22 ;  /* 0x000000160d007221 */ /* 0x020fe20000000100 */
[----:B----4-:R-:W-:-:S03]  /*0af0*/  FADD R15, -R24, R29 ;  /* 0x0000001d180f7221 */ /* 0x010fc60000000100 */
[----:B------:R-:W-:Y:S01]  /*0b00*/  FFMA R18, R18, R0, R13 ;  /* 0x0000000012127223 */ /* 0x000fe2000000000d */
[----:B------:R-:W-:Y:S01]  /*0b10*/  FFMA R19, R19, R15, R24 ;  /* 0x0000000f13137223 */ /* 0x000fe20000000018 */
[----:B------:R-:W-:Y:S04]  /*0b20*/  STG.E.128 desc[UR4][R2.64], R8 ;  /* 0x0000000802007986 */ /* 0x000fe8000c101d04 */
[----:B------:R-:W-:Y:S01]  /*0b30*/  STG.E.128 desc[UR4][R2.64+0x800], R16 ;  /* 0x0008001002007986 */ /* 0x000fe2000c101d04 */
[----:B------:R-:W-:Y:S05]  /*0b40*/  EXIT ;  /* 0x000000000000794d */ /* 0x000fea0003800000 */
.L_x_0:
[----:B------:R-:W-:-:S00]  /*0b50*/  BRA `(.L_x_0) ;  /* 0xfffffffc00fc7947 */ /* 0x000fc0000383ffff */
[----:B------:R-:W-:-:S00]  /*0b60*/  NOP ;  /* 0x0000000000007918 */ /* 0x000fc00000000000 */
        /* <DEDUP_REMOVED lines=9> */
.L_x_1:


//--------------------- .nv.constant0.triton_poi_fused__unsafe_index_add_mul_sub_43 --------------------------
	.section	.nv.constant0.triton_poi_fused__unsafe_index_add_mul_sub_43,"a",@progbits
	.sectionflags	@""
	.align	4
.nv.constant0.triton_poi_fused__unsafe_index_add_mul_sub_43:
	.zero		580
